	.headerflags	@"EF_CUDA_TEXMODE_UNIFIED EF_CUDA_64BIT_ADDRESS EF_CUDA_ACCELERATORS EF_CUDA_SM90 EF_CUDA_VIRTUAL_SM(EF_CUDA_SM90)"
	.elftype	@"ET_EXEC"


//--------------------- .nv.info                  --------------------------
	.section	.nv.info,"",@"SHT_CUDA_INFO"
	.align	4


	//----- nvinfo : EIATTR_REGCOUNT
	.align		4
        /*0000*/ 	.byte	0x04, 0x2f
        /*0002*/ 	.short	(.L_3 - .L_2)
	.align		4
.L_2:
        /*0004*/ 	.word	index@(triton_poi_fused__native_batch_norm_legit_no_training_relu_46)
        /*0008*/ 	.word	0x00000016


	//----- nvinfo : EIATTR_MIN_STACK_SIZE
	.align		4
.L_3:
        /*000c*/ 	.byte	0x04, 0x12
        /*000e*/ 	.short	(.L_5 - .L_4)
	.align		4
.L_4:
        /*0010*/ 	.word	index@(triton_poi_fused__native_batch_norm_legit_no_training_relu_46)
        /*0014*/ 	.word	0x00000000


	//----- nvinfo : EIATTR_FRAME_SIZE
	.align		4
.L_5:
        /*0018*/ 	.byte	0x04, 0x11
        /*001a*/ 	.short	(.L_7 - .L_6)
	.align		4
.L_6:
        /*001c*/ 	.word	index@(triton_poi_fused__native_batch_norm_legit_no_training_relu_46)
        /*0020*/ 	.word	0x00000000


	//----- nvinfo : EIATTR_MIN_STACK_SIZE
	.align		4
.L_7:
        /*0024*/ 	.byte	0x04, 0x12
        /*0026*/ 	.short	(.L_9 - .L_8)
	.align		4
.L_8:
        /*0028*/ 	.word	index@(triton_poi_fused__native_batch_norm_legit_no_training_relu_46)
        /*002c*/ 	.word	0x00000000
.L_9:


//--------------------- .nv.info.triton_poi_fused__native_batch_norm_legit_no_training_relu_46 --------------------------
	.section	.nv.info.triton_poi_fused__native_batch_norm_legit_no_training_relu_46,"",@"SHT_CUDA_INFO"
	.sectionflags	@""
	.align	4


	//----- nvinfo : EIATTR_CUDA_API_VERSION
	.align		4
        /*0000*/ 	.byte	0x04, 0x37
        /*0002*/ 	.short	(.L_11 - .L_10)
.L_10:
        /*0004*/ 	.word	0x0000007c


	//----- nvinfo : EIATTR_KPARAM_INFO
	.align		4
.L_11:
        /*0008*/ 	.byte	0x04, 0x17
        /*000a*/ 	.short	(.L_13 - .L_12)
.L_12:
        /*000c*/ 	.word	0x00000000
        /*0010*/ 	.short	0x0006
        /*0012*/ 	.short	0x0030
        /*0014*/ 	.byte	0x00, 0xf0, 0x11, 0x00


	//----- nvinfo : EIATTR_KPARAM_INFO
	.align		4
.L_13:
        /*0018*/ 	.byte	0x04, 0x17
        /*001a*/ 	.short	(.L_15 - .L_14)
.L_14:
        /*001c*/ 	.word	0x00000000
        /*0020*/ 	.short	0x0005
        /*0022*/ 	.short	0x0028
        /*0024*/ 	.byte	0x00, 0xf4, 0x21, 0x00


	//----- nvinfo : EIATTR_KPARAM_INFO
	.align		4
.L_15:
        /*0028*/ 	.byte	0x04, 0x17
        /*002a*/ 	.short	(.L_17 - .L_16)
.L_16:
        /*002c*/ 	.word	0x00000000
        /*0030*/ 	.short	0x0004
        /*0032*/ 	.short	0x0020
        /*0034*/ 	.byte	0x00, 0xf4, 0x21, 0x00


	//----- nvinfo : EIATTR_KPARAM_INFO
	.align		4
.L_17:
        /*0038*/ 	.byte	0x04, 0x17
        /*003a*/ 	.short	(.L_19 - .L_18)
.L_18:
        /*003c*/ 	.word	0x00000000
        /*0040*/ 	.short	0x0003
        /*0042*/ 	.short	0x0018
        /*0044*/ 	.byte	0x00, 0xf4, 0x21, 0x00


	//----- nvinfo : EIATTR_KPARAM_INFO
	.align		4
.L_19:
        /*0048*/ 	.byte	0x04, 0x17
        /*004a*/ 	.short	(.L_21 - .L_20)
.L_20:
        /*004c*/ 	.word	0x00000000
        /*0050*/ 	.short	0x0002
        /*0052*/ 	.short	0x0010
        /*0054*/ 	.byte	0x00, 0xf4, 0x21, 0x00


	//----- nvinfo : EIATTR_KPARAM_INFO
	.align		4
.L_21:
        /*0058*/ 	.byte	0x04, 0x17
        /*005a*/ 	.short	(.L_23 - .L_22)
.L_22:
        /*005c*/ 	.word	0x00000000
        /*0060*/ 	.short	0x0001
        /*0062*/ 	.short	0x0008
        /*0064*/ 	.byte	0x00, 0xf4, 0x21, 0x00


	//----- nvinfo : EIATTR_KPARAM_INFO
	.align		4
.L_23:
        /*0068*/ 	.byte	0x04, 0x17
        /*006a*/ 	.short	(.L_25 - .L_24)
.L_24:
        /*006c*/ 	.word	0x00000000
        /*0070*/ 	.short	0x0000
        /*0072*/ 	.short	0x0000
        /*0074*/ 	.byte	0x00, 0xf4, 0x21, 0x00


	//----- nvinfo : EIATTR_SPARSE_MMA_MASK
	.align		4
.L_25:
        /*0078*/ 	.byte	0x03, 0x50
        /*007a*/ 	.short	0x0000


	//----- nvinfo : EIATTR_MAXREG_COUNT
	.align		4
        /*007c*/ 	.byte	0x03, 0x1b
        /*007e*/ 	.short	0x00ff


	//----- nvinfo : EIATTR_EXIT_INSTR_OFFSETS
	.align		4
        /*0080*/ 	.byte	0x04, 0x1c
        /*0082*/ 	.short	(.L_27 - .L_26)


	//   ....[0]....
.L_26:
        /*0084*/ 	.word	0x00000410


	//   ....[1]....
        /*0088*/ 	.word	0x00000430


	//----- nvinfo : EIATTR_REQNTID
	.align		4
.L_27:
        /*008c*/ 	.byte	0x04, 0x10
        /*008e*/ 	.short	(.L_29 - .L_28)
.L_28:
        /*0090*/ 	.word	0x00000080
        /*0094*/ 	.word	0x00000001
        /*0098*/ 	.word	0x00000001


	//----- nvinfo : EIATTR_CBANK_PARAM_SIZE
	.align		4
.L_29:
        /*009c*/ 	.byte	0x03, 0x19
        /*009e*/ 	.short	0x0034


	//----- nvinfo : EIATTR_PARAM_CBANK
	.align		4
        /*00a0*/ 	.byte	0x04, 0x0a
        /*00a2*/ 	.short	(.L_31 - .L_30)
	.align		4
.L_30:
        /*00a4*/ 	.word	index@(.nv.constant0.triton_poi_fused__native_batch_norm_legit_no_training_relu_46)
        /*00a8*/ 	.short	0x0210
        /*00aa*/ 	.short	0x0034


	//----- nvinfo : EIATTR_SW_WAR
	.align		4
.L_31:
        /*00ac*/ 	.byte	0x04, 0x36
        /*00ae*/ 	.short	(.L_33 - .L_32)
.L_32:
        /*00b0*/ 	.word	0x00000008
.L_33:


//--------------------- .nv.callgraph             --------------------------
	.section	.nv.callgraph,"",@"SHT_CUDA_CALLGRAPH"
	.align	4
	.sectionentsize	8
	.align		4
        /*0000*/ 	.word	0x00000000
	.align		4
        /*0004*/ 	.word	0xffffffff
	.align		4
        /*0008*/ 	.word	0x00000000
	.align		4
        /*000c*/ 	.word	0xfffffffe
	.align		4
        /*0010*/ 	.word	0x00000000
	.align		4
        /*0014*/ 	.word	0xfffffffd
	.align		4
        /*0018*/ 	.word	0x00000000
	.align		4
        /*001c*/ 	.word	0xfffffffc


//--------------------- .nv.constant4             --------------------------
	.section	.nv.constant4,"a",@progbits
	.align	8
	.align		8
.nv.constant4:
        /*0000*/ 	.dword	_$_str
	.align		8
        /*0008*/ 	.dword	_$_str_$_2


//--------------------- .text.triton_poi_fused__native_batch_norm_legit_no_training_relu_46 --------------------------
	.section	.text.triton_poi_fused__native_batch_norm_legit_no_training_relu_46,"ax",@progbits
	.align	128
        .global         triton_poi_fused__native_batch_norm_legit_no_training_relu_46
        .type           triton_poi_fused__native_batch_norm_legit_no_training_relu_46,@function
        .size           triton_poi_fused__native_batch_norm_legit_no_training_relu_46,(.L_x_1 - triton_poi_fused__native_batch_norm_legit_no_training_relu_46)
        .other          triton_poi_fused__native_batch_norm_legit_no_training_relu_46,@"STO_CUDA_ENTRY STV_DEFAULT"
triton_poi_fused__native_batch_norm_legit_no_training_relu_46:
.text.triton_poi_fused__native_batch_norm_legit_no_training_relu_46:
[----:B------:R-:W0:Y:S01]  /*0000*/  LDC R1, c[0x0][0x28] ;  /* 0x00000a00ff017b82 */ /* 0x000e220000000800 */
[----:B------:R-:W1:Y:S07]  /*0010*/  S2R R0, SR_TID.X ;  /* 0x0000000000007919 */ /* 0x000e6e0000002100 */
[----:B------:R-:W2:Y:S01]  /*0020*/  LDC.64 R8, c[0x0][0x220] ;  /* 0x00008800ff087b82 */ /* 0x000ea20000000a00 */
[----:B------:R-:W-:Y:S01]  /*0030*/  ULDC.64 UR4, c[0x0][0x208] ;  /* 0x0000820000047ab9 */ /* 0x000fe20000000a00 */
[----:B------:R-:W3:Y:S06]  /*0040*/  S2R R3, SR_CTAID.X ;  /* 0x0000000000037919 */ /* 0x000eec0000002500 */
[----:B------:R-:W4:Y:S08]  /*0050*/  LDC.64 R12, c[0x0][0x210] ;  /* 0x00008400ff0c7b82 */ /* 0x000f300000000a00 */
[----:B------:R-:W5:Y:S08]  /*0060*/  LDC.64 R14, c[0x0][0x218] ;  /* 0x00008600ff0e7b82 */ /* 0x000f700000000a00 */
[----:B------:R-:W5:Y:S01]  /*0070*/  LDC.64 R16, c[0x0][0x228] ;  /* 0x00008a00ff107b82 */ /* 0x000f620000000a00 */
[----:B-1----:R-:W-:-:S07]  /*0080*/  SHF.L.U32 R0, R0, 0x1, RZ ;  /* 0x0000000100007819 */ /* 0x002fce00000006ff */
[----:B------:R-:W1:Y:S01]  /*0090*/  LDC.64 R18, c[0x0][0x230] ;  /* 0x00008c00ff127b82 */ /* 0x000e620000000a00 */
[----:B------:R-:W-:-:S04]  /*00a0*/  LOP3.LUT R0, R0, 0xfe, RZ, 0xc0, !PT ;  /* 0x000000fe00007812 */ /* 0x000fc800078ec0ff */
[----:B---3--:R-:W-:-:S04]  /*00b0*/  LEA R0, R3, R0, 0x8 ;  /* 0x0000000003007211 */ /* 0x008fc800078e40ff */
[C---:B------:R-:W-:Y:S01]  /*00c0*/  ISETP.GE.AND P0, PT, R0.reuse, 0x1800, PT ;  /* 0x000018000000780c */ /* 0x040fe20003f06270 */
[----:B------:R-:W-:-:S05]  /*00d0*/  IMAD.HI R2, R0, 0x2aaaaaab, RZ ;  /* 0x2aaaaaab00027827 */ /* 0x000fca00078e02ff */
[----:B------:R-:W-:-:S04]  /*00e0*/  SHF.R.U32.HI R3, RZ, 0x1f, R2 ;  /* 0x0000001fff037819 */ /* 0x000fc80000011602 */
[----:B------:R-:W-:-:S05]  /*00f0*/  LEA.HI R3, R2, R3, RZ, 0x1a ;  /* 0x0000000302037211 */ /* 0x000fca00078fd0ff */
[----:B------:R-:W-:Y:S01]  /*0100*/  IMAD R11, R3, -0x180, R0 ;  /* 0xfffffe80030b7824 */ /* 0x000fe200078e0200 */
[----:B------:R-:W-:-:S03]  /*0110*/  CS2R R2, SRZ ;  /* 0x0000000000027805 */ /* 0x000fc6000001ff00 */
[----:B--2---:R-:W-:-:S05]  /*0120*/  IMAD.WIDE R8, R11, 0x4, R8 ;  /* 0x000000040b087825 */ /* 0x004fca00078e0208 */
[----:B------:R2:W3:Y:S01]  /*0130*/  @!P0 LDG.E.EL.64 R2, desc[UR4][R8.64] ;  /* 0x0000000408028981 */ /* 0x0004e2000c2e1b00 */
[----:B------:R-:W-:Y:S02]  /*0140*/  CS2R R4, SRZ ;  /* 0x0000000000047805 */ /* 0x000fe4000001ff00 */
[----:B------:R-:W-:Y:S01]  /*0150*/  CS2R R6, SRZ ;  /* 0x0000000000067805 */ /* 0x000fe2000001ff00 */
[----:B----4-:R-:W-:-:S04]  /*0160*/  IMAD.WIDE R12, R0, 0x4, R12 ;  /* 0x00000004000c7825 */ /* 0x010fc800078e020c */
[C---:B-----5:R-:W-:Y:S01]  /*0170*/  IMAD.WIDE R14, R11.reuse, 0x4, R14 ;  /* 0x000000040b0e7825 */ /* 0x060fe200078e020e */
[----:B------:R-:W4:Y:S01]  /*0180*/  @!P0 LDG.E.64 R4, desc[UR4][R12.64] ;  /* 0x000000040c048981 */ /* 0x000f22000c1e1b00 */
[----:B--2---:R-:W-:Y:S02]  /*0190*/  CS2R R8, SRZ ;  /* 0x0000000000087805 */ /* 0x004fe4000001ff00 */
[C---:B0-----:R-:W-:Y:S01]  /*01a0*/  IMAD.WIDE R16, R11.reuse, 0x4, R16 ;  /* 0x000000040b107825 */ /* 0x041fe200078e0210 */
[----:B------:R0:W4:Y:S03]  /*01b0*/  @!P0 LDG.E.EL.64 R6, desc[UR4][R14.64] ;  /* 0x000000040e068981 */ /* 0x000126000c2e1b00 */
[----:B-1----:R-:W-:Y:S01]  /*01c0*/  IMAD.WIDE R18, R11, 0x4, R18 ;  /* 0x000000040b127825 */ /* 0x002fe200078e0212 */
[----:B------:R-:W-:-:S04]  /*01d0*/  CS2R R10, SRZ ;  /* 0x00000000000a7805 */ /* 0x000fc8000001ff00 */
[----:B------:R-:W2:Y:S04]  /*01e0*/  @!P0 LDG.E.EL.64 R8, desc[UR4][R18.64] ;  /* 0x0000000412088981 */ /* 0x000ea8000c2e1b00 */
[----:B------:R-:W2:Y:S01]  /*01f0*/  @!P0 LDG.E.EL.64 R10, desc[UR4][R16.64] ;  /* 0x00000004100a8981 */ /* 0x000ea2000c2e1b00 */
[----:B0-----:R-:W-:Y:S01]  /*0200*/  HFMA2.MMA R14, -RZ, RZ, 1.625, 0 ;  /* 0x3e800000ff0e7435 */ /* 0x001fe200000001ff */
[----:B---3--:R-:W-:Y:S01]  /*0210*/  FADD R2, R2, 0.0010000000474974513054 ;  /* 0x3a83126f02027421 */ /* 0x008fe20000000000 */
[----:B------:R-:W-:-:S03]  /*0220*/  FADD R3, R3, 0.0010000000474974513054 ;  /* 0x3a83126f03037421 */ /* 0x000fc60000000000 */
[----:B------:R-:W0:Y:S08]  /*0230*/  MUFU.SQRT R12, R2 ;  /* 0x00000002000c7308 */ /* 0x000e300000002000 */
[----:B------:R1:W3:Y:S01]  /*0240*/  MUFU.SQRT R13, R3 ;  /* 0x00000003000d7308 */ /* 0x0002e20000002000 */
[C---:B0-----:R-:W-:Y:S02]  /*0250*/  FSETP.GT.AND P1, PT, R12.reuse, 8.50705917302346158658e+37, PT ;  /* 0x7e8000000c00780b */ /* 0x041fe40003f24000 */
[----:B------:R-:W-:Y:S01]  /*0260*/  FSETP.GEU.AND P3, PT, R12, 1.175494350822287508e-38, PT ;  /* 0x008000000c00780b */ /* 0x000fe20003f6e000 */
[----:B-1----:R-:W0:Y:S01]  /*0270*/  LDC.64 R2, c[0x0][0x238] ;  /* 0x00008e00ff027b82 */ /* 0x002e220000000a00 */
[----:B---3--:R-:W-:-:S02]  /*0280*/  FSETP.GT.AND P2, PT, R13, 8.50705917302346158658e+37, PT ;  /* 0x7e8000000d00780b */ /* 0x008fc40003f44000 */
[----:B------:R-:W-:-:S07]  /*0290*/  FSETP.GEU.AND P4, PT, R13, 1.175494350822287508e-38, PT ;  /* 0x008000000d00780b */ /* 0x000fce0003f8e000 */
[----:B------:R-:W-:-:S04]  /*02a0*/  @P1 FMUL R12, R12, 0.25 ;  /* 0x3e8000000c0c1820 */ /* 0x000fc80000400000 */
[----:B------:R-:W-:Y:S01]  /*02b0*/  @!P3 FMUL R12, R12, 16777216 ;  /* 0x4b8000000c0cb820 */ /* 0x000fe20000400000 */
[----:B------:R-:W-:-:S04]  /*02c0*/  @P2 FMUL R13, R13, 0.25 ;  /* 0x3e8000000d0d2820 */ /* 0x000fc80000400000 */
[----:B------:R-:W-:Y:S01]  /*02d0*/  @!P4 FMUL R13, R13, 16777216 ;  /* 0x4b8000000d0dc820 */ /* 0x000fe20000400000 */
[----:B------:R-:W1:Y:S01]  /*02e0*/  MUFU.RCP R12, R12 ;  /* 0x0000000c000c7308 */ /* 0x000e620000001000 */
[----:B------:R-:W-:-:S07]  /*02f0*/  FSEL R15, R14, 1, P1 ;  /* 0x3f8000000e0f7808 */ /* 0x000fce0000800000 */
[----:B------:R-:W3:Y:S01]  /*0300*/  MUFU.RCP R13, R13 ;  /* 0x0000000d000d7308 */ /* 0x000ee20000001000 */
[----:B------:R-:W-:Y:S01]  /*0310*/  FSEL R14, R14, 1, P2 ;  /* 0x3f8000000e0e7808 */ /* 0x000fe20001000000 */
[----:B------:R-:W-:-:S04]  /*0320*/  @!P3 FMUL R15, R15, 16777216 ;  /* 0x4b8000000f0fb820 */ /* 0x000fc80000400000 */
[----:B------:R-:W-:Y:S01]  /*0330*/  @!P4 FMUL R14, R14, 16777216 ;  /* 0x4b8000000e0ec820 */ /* 0x000fe20000400000 */
[----:B----4-:R-:W-:Y:S01]  /*0340*/  FADD R5, -R7, R5 ;  /* 0x0000000507057221 */ /* 0x010fe20000000100 */
[----:B------:R-:W-:Y:S01]  /*0350*/  FADD R4, -R6, R4 ;  /* 0x0000000406047221 */ /* 0x000fe20000000100 */
[----:B-1----:R-:W-:Y:S01]  /*0360*/  FMUL R15, R12, R15 ;  /* 0x0000000f0c0f7220 */ /* 0x002fe20000400000 */
[----:B---3--:R-:W-:-:S03]  /*0370*/  FMUL R14, R13, R14 ;  /* 0x0000000e0d0e7220 */ /* 0x008fc60000400000 */
[----:B------:R-:W-:Y:S01]  /*0380*/  FMUL R15, R4, R15 ;  /* 0x0000000f040f7220 */ /* 0x000fe20000400000 */
[----:B------:R-:W-:-:S03]  /*0390*/  FMUL R14, R5, R14 ;  /* 0x0000000e050e7220 */ /* 0x000fc60000400000 */
[----:B--2---:R-:W-:Y:S01]  /*03a0*/  FFMA R8, R15, R10, R8 ;  /* 0x0000000a0f087223 */ /* 0x004fe20000000008 */
[----:B------:R-:W-:-:S04]  /*03b0*/  FFMA R9, R14, R11, R9 ;  /* 0x0000000b0e097223 */ /* 0x000fc80000000009 */
[----:B------:R-:W-:Y:S02]  /*03c0*/  FSETP.GEU.AND P1, PT, R8, RZ, PT ;  /* 0x000000ff0800720b */ /* 0x000fe40003f2e000 */
[C---:B------:R-:W-:Y:S01]  /*03d0*/  FSETP.GEU.AND P2, PT, R9.reuse, RZ, PT ;  /* 0x000000ff0900720b */ /* 0x040fe20003f4e000 */
[----:B0-----:R-:W-:Y:S01]  /*03e0*/  IMAD.WIDE R2, R0, 0x4, R2 ;  /* 0x0000000400027825 */ /* 0x001fe200078e0202 */
[----:B------:R-:W-:Y:S02]  /*03f0*/  FSEL R8, R8, RZ, P1 ;  /* 0x000000ff08087208 */ /* 0x000fe40000800000 */
[----:B------:R-:W-:Y:S01]  /*0400*/  FSEL R9, R9, RZ, P2 ;  /* 0x000000ff09097208 */ /* 0x000fe20001000000 */
[----:B------:R-:W-:Y:S08]  /*0410*/  @P0 EXIT ;  /* 0x000000000000094d */ /* 0x000ff00003800000 */
[----:B------:R-:W-:Y:S01]  /*0420*/  STG.E.64 desc[UR4][R2.64], R8 ;  /* 0x0000000802007986 */ /* 0x000fe2000c101b04 */
[----:B------:R-:W-:Y:S05]  /*0430*/  EXIT ;  /* 0x000000000000794d */ /* 0x000fea0003800000 */
.L_x_0:
[----:B------:R-:W-:-:S00]  /*0440*/  BRA `(.L_x_0) ;  /* 0xfffffffc00fc7947 */ /* 0x000fc0000383ffff */
[----:B------:R-:W-:-:S00]  /*0450*/  NOP ;  /* 0x0000000000007918 */ /* 0x000fc00000000000 */
        /* <DEDUP_REMOVED lines=10> */
.L_x_1:


//--------------------- .nv.global.init           --------------------------
	.section	.nv.global.init,"aw",@progbits
.nv.global.init:
	.type		_$_str,@object
	.size		_$_str,(_$_str_$_2 - _$_str)
_$_str:
        /*0000*/ 	.byte	0x5f, 0x5f, 0x43, 0x55, 0x44, 0x41, 0x5f, 0x46, 0x54, 0x5a, 0x00
	.type		_$_str_$_2,@object
	.size		_$_str_$_2,(.L_1 - _$_str_$_2)
_$_str_$_2:
        /*000b*/ 	.byte	0x5f, 0x5f, 0x43, 0x55, 0x44, 0x41, 0x5f, 0x50, 0x52, 0x45, 0x43, 0x5f, 0x53, 0x51, 0x52, 0x54
        /*001b*/ 	.byte	0x00
.L_1:


//--------------------- .nv.constant0.triton_poi_fused__native_batch_norm_legit_no_training_relu_46 --------------------------
	.section	.nv.constant0.triton_poi_fused__native_batch_norm_legit_no_training_relu_46,"a",@progbits
	.sectionflags	@""
	.align	4
.nv.constant0.triton_poi_fused__native_batch_norm_legit_no_training_relu_46:
	.zero		580
